//
// Generated by NVIDIA NVVM Compiler
//
// Compiler Build ID: CL-36424714
// Cuda compilation tools, release 13.0, V13.0.88
// Based on NVVM 20.0.0
//

.version 9.0
.target sm_100
.address_size 64

	// .globl	dSigmoid

.visible .entry dSigmoid(
	.param .u64 .ptr .align 1 dSigmoid_param_0,
	.param .u32 dSigmoid_param_1
)
{
	.reg .pred 	%p<5>;
	.reg .b32 	%r<24>;
	.reg .b32 	%f<3>;
	.reg .b64 	%rd<5>;
	.reg .b64 	%fd<30>;

	ld.param.u64 	%rd2, [dSigmoid_param_0];
	ld.param.u32 	%r5, [dSigmoid_param_1];
	mov.u32 	%r6, %nctaid.x;
	mov.u32 	%r7, %nctaid.y;
	mov.u32 	%r8, %tid.x;
	mov.u32 	%r9, %ctaid.y;
	mov.u32 	%r10, %ctaid.x;
	mad.lo.s32 	%r11, %r8, %r7, %r9;
	mad.lo.s32 	%r1, %r11, %r6, %r10;
	setp.ge.s32 	%p1, %r1, %r5;
	@%p1 bra 	$L__BB0_5;
	cvta.to.global.u64 	%rd3, %rd2;
	mul.wide.s32 	%rd4, %r1, 8;
	add.s64 	%rd1, %rd3, %rd4;
	ld.global.f64 	%fd1, [%rd1];
	neg.f64 	%fd6, %fd1;
	fma.rn.f64 	%fd7, %fd1, 0dBFF71547652B82FE, 0d4338000000000000;
	{
	.reg .b32 %temp; 
	mov.b64 	{%r2, %temp}, %fd7;
	}
	mov.f64 	%fd8, 0dC338000000000000;
	add.rn.f64 	%fd9, %fd7, %fd8;
	fma.rn.f64 	%fd10, %fd9, 0dBFE62E42FEFA39EF, %fd6;
	fma.rn.f64 	%fd11, %fd9, 0dBC7ABC9E3B39803F, %fd10;
	fma.rn.f64 	%fd12, %fd11, 0d3E5ADE1569CE2BDF, 0d3E928AF3FCA213EA;
	fma.rn.f64 	%fd13, %fd12, %fd11, 0d3EC71DEE62401315;
	fma.rn.f64 	%fd14, %fd13, %fd11, 0d3EFA01997C89EB71;
	fma.rn.f64 	%fd15, %fd14, %fd11, 0d3F2A01A014761F65;
	fma.rn.f64 	%fd16, %fd15, %fd11, 0d3F56C16C1852B7AF;
	fma.rn.f64 	%fd17, %fd16, %fd11, 0d3F81111111122322;
	fma.rn.f64 	%fd18, %fd17, %fd11, 0d3FA55555555502A1;
	fma.rn.f64 	%fd19, %fd18, %fd11, 0d3FC5555555555511;
	fma.rn.f64 	%fd20, %fd19, %fd11, 0d3FE000000000000B;
	fma.rn.f64 	%fd21, %fd20, %fd11, 0d3FF0000000000000;
	fma.rn.f64 	%fd22, %fd21, %fd11, 0d3FF0000000000000;
	{
	.reg .b32 %temp; 
	mov.b64 	{%r3, %temp}, %fd22;
	}
	{
	.reg .b32 %temp; 
	mov.b64 	{%temp, %r4}, %fd22;
	}
	shl.b32 	%r12, %r2, 20;
	add.s32 	%r13, %r12, %r4;
	mov.b64 	%fd29, {%r3, %r13};
	{
	.reg .b32 %temp; 
	mov.b64 	{%temp, %r14}, %fd6;
	}
	mov.b32 	%f2, %r14;
	abs.f32 	%f1, %f2;
	setp.lt.f32 	%p2, %f1, 0f4086232B;
	@%p2 bra 	$L__BB0_4;
	setp.gt.f64 	%p3, %fd1, 0d0000000000000000;
	mov.f64 	%fd23, 0d7FF0000000000000;
	sub.f64 	%fd24, %fd23, %fd1;
	selp.f64 	%fd29, 0d0000000000000000, %fd24, %p3;
	setp.geu.f32 	%p4, %f1, 0f40874800;
	@%p4 bra 	$L__BB0_4;
	shr.u32 	%r15, %r2, 31;
	add.s32 	%r16, %r2, %r15;
	shr.s32 	%r17, %r16, 1;
	shl.b32 	%r18, %r17, 20;
	add.s32 	%r19, %r4, %r18;
	mov.b64 	%fd25, {%r3, %r19};
	sub.s32 	%r20, %r2, %r17;
	shl.b32 	%r21, %r20, 20;
	add.s32 	%r22, %r21, 1072693248;
	mov.b32 	%r23, 0;
	mov.b64 	%fd26, {%r23, %r22};
	mul.f64 	%fd29, %fd26, %fd25;
$L__BB0_4:
	add.f64 	%fd27, %fd29, 0d3FF0000000000000;
	rcp.rn.f64 	%fd28, %fd27;
	st.global.f64 	[%rd1], %fd28;
$L__BB0_5:
	ret;

}
	// .globl	dExp
.visible .entry dExp(
	.param .u64 .ptr .align 1 dExp_param_0,
	.param .u32 dExp_param_1
)
{
	.reg .pred 	%p<5>;
	.reg .b32 	%r<24>;
	.reg .b32 	%f<3>;
	.reg .b64 	%rd<5>;
	.reg .b64 	%fd<26>;

	ld.param.u64 	%rd2, [dExp_param_0];
	ld.param.u32 	%r5, [dExp_param_1];
	mov.u32 	%r6, %nctaid.x;
	mov.u32 	%r7, %nctaid.y;
	mov.u32 	%r8, %tid.x;
	mov.u32 	%r9, %ctaid.y;
	mov.u32 	%r10, %ctaid.x;
	mad.lo.s32 	%r11, %r8, %r7, %r9;
	mad.lo.s32 	%r1, %r11, %r6, %r10;
	setp.ge.s32 	%p1, %r1, %r5;
	@%p1 bra 	$L__BB1_5;
	cvta.to.global.u64 	%rd3, %rd2;
	mul.wide.s32 	%rd4, %r1, 8;
	add.s64 	%rd1, %rd3, %rd4;
	ld.global.f64 	%fd1, [%rd1];
	fma.rn.f64 	%fd6, %fd1, 0d3FF71547652B82FE, 0d4338000000000000;
	{
	.reg .b32 %temp; 
	mov.b64 	{%r2, %temp}, %fd6;
	}
	mov.f64 	%fd7, 0dC338000000000000;
	add.rn.f64 	%fd8, %fd6, %fd7;
	fma.rn.f64 	%fd9, %fd8, 0dBFE62E42FEFA39EF, %fd1;
	fma.rn.f64 	%fd10, %fd8, 0dBC7ABC9E3B39803F, %fd9;
	fma.rn.f64 	%fd11, %fd10, 0d3E5ADE1569CE2BDF, 0d3E928AF3FCA213EA;
	fma.rn.f64 	%fd12, %fd11, %fd10, 0d3EC71DEE62401315;
	fma.rn.f64 	%fd13, %fd12, %fd10, 0d3EFA01997C89EB71;
	fma.rn.f64 	%fd14, %fd13, %fd10, 0d3F2A01A014761F65;
	fma.rn.f64 	%fd15, %fd14, %fd10, 0d3F56C16C1852B7AF;
	fma.rn.f64 	%fd16, %fd15, %fd10, 0d3F81111111122322;
	fma.rn.f64 	%fd17, %fd16, %fd10, 0d3FA55555555502A1;
	fma.rn.f64 	%fd18, %fd17, %fd10, 0d3FC5555555555511;
	fma.rn.f64 	%fd19, %fd18, %fd10, 0d3FE000000000000B;
	fma.rn.f64 	%fd20, %fd19, %fd10, 0d3FF0000000000000;
	fma.rn.f64 	%fd21, %fd20, %fd10, 0d3FF0000000000000;
	{
	.reg .b32 %temp; 
	mov.b64 	{%r3, %temp}, %fd21;
	}
	{
	.reg .b32 %temp; 
	mov.b64 	{%temp, %r4}, %fd21;
	}
	shl.b32 	%r12, %r2, 20;
	add.s32 	%r13, %r12, %r4;
	mov.b64 	%fd25, {%r3, %r13};
	{
	.reg .b32 %temp; 
	mov.b64 	{%temp, %r14}, %fd1;
	}
	mov.b32 	%f2, %r14;
	abs.f32 	%f1, %f2;
	setp.lt.f32 	%p2, %f1, 0f4086232B;
	@%p2 bra 	$L__BB1_4;
	setp.lt.f64 	%p3, %fd1, 0d0000000000000000;
	add.f64 	%fd22, %fd1, 0d7FF0000000000000;
	selp.f64 	%fd25, 0d0000000000000000, %fd22, %p3;
	setp.geu.f32 	%p4, %f1, 0f40874800;
	@%p4 bra 	$L__BB1_4;
	shr.u32 	%r15, %r2, 31;
	add.s32 	%r16, %r2, %r15;
	shr.s32 	%r17, %r16, 1;
	shl.b32 	%r18, %r17, 20;
	add.s32 	%r19, %r4, %r18;
	mov.b64 	%fd23, {%r3, %r19};
	sub.s32 	%r20, %r2, %r17;
	shl.b32 	%r21, %r20, 20;
	add.s32 	%r22, %r21, 1072693248;
	mov.b32 	%r23, 0;
	mov.b64 	%fd24, {%r23, %r22};
	mul.f64 	%fd25, %fd24, %fd23;
$L__BB1_4:
	st.global.f64 	[%rd1], %fd25;
$L__BB1_5:
	ret;

}
	// .globl	dTanh
.visible .entry dTanh(
	.param .u64 .ptr .align 1 dTanh_param_0,
	.param .u32 dTanh_param_1
)
{
	.reg .pred 	%p<4>;
	.reg .b32 	%r<12>;
	.reg .b32 	%f<5>;
	.reg .b64 	%rd<5>;
	.reg .b64 	%fd<47>;

	ld.param.u64 	%rd2, [dTanh_param_0];
	ld.param.u32 	%r3, [dTanh_param_1];
	mov.u32 	%r4, %nctaid.x;
	mov.u32 	%r5, %nctaid.y;
	mov.u32 	%r6, %tid.x;
	mov.u32 	%r7, %ctaid.y;
	mov.u32 	%r8, %ctaid.x;
	mad.lo.s32 	%r9, %r6, %r5, %r7;
	mad.lo.s32 	%r1, %r9, %r4, %r8;
	setp.ge.s32 	%p1, %r1, %r3;
	@%p1 bra 	$L__BB2_5;
	cvta.to.global.u64 	%rd3, %rd2;
	mul.wide.s32 	%rd4, %r1, 8;
	add.s64 	%rd1, %rd3, %rd4;
	ld.global.f64 	%fd1, [%rd1];
	{
	.reg .b32 %temp; 
	mov.b64 	{%temp, %r10}, %fd1;
	}
	and.b32  	%r2, %r10, 2147483647;
	{
	.reg .b32 %temp; 
	mov.b64 	{%r11, %temp}, %fd1;
	}
	mov.b64 	%fd2, {%r11, %r2};
	setp.ltu.f64 	%p2, %fd2, 0d3FE4F92224DD2F1A;
	@%p2 bra 	$L__BB2_3;
	add.f64 	%fd6, %fd2, %fd2;
	cvt.rn.f32.f64 	%f1, %fd6;
	mul.f32 	%f2, %f1, 0f3FB8AA3B;
	cvt.rni.f32.f32 	%f3, %f2;
	cvt.f64.f32 	%fd7, %f3;
	fma.rn.f64 	%fd8, %fd7, 0dBFE62E42FEFA39EF, %fd6;
	fma.rn.f64 	%fd9, %fd8, 0d3E5AE904A4741B81, 0d3E928A27F89B6999;
	fma.rn.f64 	%fd10, %fd9, %fd8, 0d3EC71DE715FF7E07;
	fma.rn.f64 	%fd11, %fd10, %fd8, 0d3EFA019A6B0AC45A;
	fma.rn.f64 	%fd12, %fd11, %fd8, 0d3F2A01A017EED94F;
	fma.rn.f64 	%fd13, %fd12, %fd8, 0d3F56C16C17F2A71B;
	fma.rn.f64 	%fd14, %fd13, %fd8, 0d3F811111111173C4;
	fma.rn.f64 	%fd15, %fd14, %fd8, 0d3FA555555555211A;
	fma.rn.f64 	%fd16, %fd15, %fd8, 0d3FC5555555555540;
	fma.rn.f64 	%fd17, %fd16, %fd8, 0d3FE0000000000005;
	mul.f64 	%fd18, %fd8, %fd17;
	fma.rn.f64 	%fd19, %fd18, %fd8, %fd8;
	ex2.approx.ftz.f32 	%f4, %f3;
	cvt.f64.f32 	%fd20, %f4;
	mov.f64 	%fd21, 0d3FF0000000000000;
	sub.f64 	%fd22, %fd21, %fd20;
	neg.f64 	%fd23, %fd19;
	fma.rn.f64 	%fd24, %fd23, %fd20, %fd22;
	mov.f64 	%fd25, 0d4000000000000000;
	sub.f64 	%fd26, %fd25, %fd24;
	rcp.approx.ftz.f64 	%fd27, %fd26;
	neg.f64 	%fd28, %fd26;
	fma.rn.f64 	%fd29, %fd28, %fd27, 0d3FF0000000000000;
	fma.rn.f64 	%fd30, %fd29, %fd29, %fd29;
	fma.rn.f64 	%fd31, %fd30, %fd27, %fd27;
	fma.rn.f64 	%fd32, %fd31, 0dC000000000000000, 0d3FF0000000000000;
	setp.gt.u32 	%p3, %r2, 1077088193;
	selp.f64 	%fd33, 0d3FF0000000000000, %fd32, %p3;
	copysign.f64 	%fd46, %fd1, %fd33;
	bra.uni 	$L__BB2_4;
$L__BB2_3:
	mul.f64 	%fd34, %fd1, %fd1;
	fma.rn.f64 	%fd35, %fd34, 0dBEF0BC46E2F5E964, 0d3F14359F420AFC3D;
	fma.rn.f64 	%fd36, %fd35, %fd34, 0dBF2DF9F0728C5D84;
	fma.rn.f64 	%fd37, %fd36, %fd34, 0d3F4337D1CEC4F033;
	fma.rn.f64 	%fd38, %fd37, %fd34, 0dBF57D6E9674335B3;
	fma.rn.f64 	%fd39, %fd38, %fd34, 0d3F6D6D000D7AAD3D;
	fma.rn.f64 	%fd40, %fd39, %fd34, 0dBF8226E1F3CF1EF5;
	fma.rn.f64 	%fd41, %fd40, %fd34, 0d3F9664F47EC0C8CF;
	fma.rn.f64 	%fd42, %fd41, %fd34, 0dBFABA1BA1B80AB40;
	fma.rn.f64 	%fd43, %fd42, %fd34, 0d3FC111111110FA4A;
	fma.rn.f64 	%fd44, %fd43, %fd34, 0dBFD5555555555550;
	fma.rn.f64 	%fd45, %fd44, %fd34, 0d0000000000000000;
	fma.rn.f64 	%fd46, %fd45, %fd1, %fd1;
$L__BB2_4:
	st.global.f64 	[%rd1], %fd46;
$L__BB2_5:
	ret;

}
	// .globl	dRndSigmoid
.visible .entry dRndSigmoid(
	.param .u64 .ptr .align 1 dRndSigmoid_param_0,
	.param .u64 .ptr .align 1 dRndSigmoid_param_1,
	.param .u32 dRndSigmoid_param_2
)
{
	.reg .pred 	%p<6>;
	.reg .b32 	%r<24>;
	.reg .b32 	%f<3>;
	.reg .b64 	%rd<9>;
	.reg .b64 	%fd<32>;

	ld.param.u64 	%rd2, [dRndSigmoid_param_0];
	ld.param.u64 	%rd3, [dRndSigmoid_param_1];
	ld.param.u32 	%r5, [dRndSigmoid_param_2];
	mov.u32 	%r6, %nctaid.x;
	mov.u32 	%r7, %nctaid.y;
	mov.u32 	%r8, %tid.x;
	mov.u32 	%r9, %ctaid.y;
	mov.u32 	%r10, %ctaid.x;
	mad.lo.s32 	%r11, %r8, %r7, %r9;
	mad.lo.s32 	%r1, %r11, %r6, %r10;
	setp.ge.s32 	%p1, %r1, %r5;
	@%p1 bra 	$L__BB3_5;
	cvta.to.global.u64 	%rd4, %rd2;
	mul.wide.s32 	%rd5, %r1, 8;
	add.s64 	%rd1, %rd4, %rd5;
	ld.global.f64 	%fd1, [%rd1];
	neg.f64 	%fd6, %fd1;
	fma.rn.f64 	%fd7, %fd1, 0dBFF71547652B82FE, 0d4338000000000000;
	{
	.reg .b32 %temp; 
	mov.b64 	{%r2, %temp}, %fd7;
	}
	mov.f64 	%fd8, 0dC338000000000000;
	add.rn.f64 	%fd9, %fd7, %fd8;
	fma.rn.f64 	%fd10, %fd9, 0dBFE62E42FEFA39EF, %fd6;
	fma.rn.f64 	%fd11, %fd9, 0dBC7ABC9E3B39803F, %fd10;
	fma.rn.f64 	%fd12, %fd11, 0d3E5ADE1569CE2BDF, 0d3E928AF3FCA213EA;
	fma.rn.f64 	%fd13, %fd12, %fd11, 0d3EC71DEE62401315;
	fma.rn.f64 	%fd14, %fd13, %fd11, 0d3EFA01997C89EB71;
	fma.rn.f64 	%fd15, %fd14, %fd11, 0d3F2A01A014761F65;
	fma.rn.f64 	%fd16, %fd15, %fd11, 0d3F56C16C1852B7AF;
	fma.rn.f64 	%fd17, %fd16, %fd11, 0d3F81111111122322;
	fma.rn.f64 	%fd18, %fd17, %fd11, 0d3FA55555555502A1;
	fma.rn.f64 	%fd19, %fd18, %fd11, 0d3FC5555555555511;
	fma.rn.f64 	%fd20, %fd19, %fd11, 0d3FE000000000000B;
	fma.rn.f64 	%fd21, %fd20, %fd11, 0d3FF0000000000000;
	fma.rn.f64 	%fd22, %fd21, %fd11, 0d3FF0000000000000;
	{
	.reg .b32 %temp; 
	mov.b64 	{%r3, %temp}, %fd22;
	}
	{
	.reg .b32 %temp; 
	mov.b64 	{%temp, %r4}, %fd22;
	}
	shl.b32 	%r12, %r2, 20;
	add.s32 	%r13, %r12, %r4;
	mov.b64 	%fd31, {%r3, %r13};
	{
	.reg .b32 %temp; 
	mov.b64 	{%temp, %r14}, %fd6;
	}
	mov.b32 	%f2, %r14;
	abs.f32 	%f1, %f2;
	setp.lt.f32 	%p2, %f1, 0f4086232B;
	@%p2 bra 	$L__BB3_4;
	setp.gt.f64 	%p3, %fd1, 0d0000000000000000;
	mov.f64 	%fd23, 0d7FF0000000000000;
	sub.f64 	%fd24, %fd23, %fd1;
	selp.f64 	%fd31, 0d0000000000000000, %fd24, %p3;
	setp.geu.f32 	%p4, %f1, 0f40874800;
	@%p4 bra 	$L__BB3_4;
	shr.u32 	%r15, %r2, 31;
	add.s32 	%r16, %r2, %r15;
	shr.s32 	%r17, %r16, 1;
	shl.b32 	%r18, %r17, 20;
	add.s32 	%r19, %r4, %r18;
	mov.b64 	%fd25, {%r3, %r19};
	sub.s32 	%r20, %r2, %r17;
	shl.b32 	%r21, %r20, 20;
	add.s32 	%r22, %r21, 1072693248;
	mov.b32 	%r23, 0;
	mov.b64 	%fd26, {%r23, %r22};
	mul.f64 	%fd31, %fd26, %fd25;
$L__BB3_4:
	add.f64 	%fd27, %fd31, 0d3FF0000000000000;
	rcp.rn.f64 	%fd28, %fd27;
	cvta.to.global.u64 	%rd6, %rd3;
	add.s64 	%rd8, %rd6, %rd5;
	ld.global.f64 	%fd29, [%rd8];
	setp.gt.f64 	%p5, %fd28, %fd29;
	selp.f64 	%fd30, 0d3FF0000000000000, 0d0000000000000000, %p5;
	st.global.f64 	[%rd1], %fd30;
$L__BB3_5:
	ret;

}


// ===== COMPILED SASS (sm_100) =====

	.target	sm_100

	.elftype	@"ET_EXEC"


//--------------------- .note.nv.tkinfo           --------------------------
	.section	.note.nv.tkinfo,"",@"SHT_NOTE"
	.sectionflags	@"SHF_NOTE_NV_TKINFO"
	.tkinfo
        /*0018*/ 	.word	0x00000002
        /*0030*/ 	.string	""
        /*0030*/ 	.string	"ptxas"
        /*0030*/ 	.string	"Cuda compilation tools, release 13.0, V13.0.88"
        /*0030*/ 	.string	"Build cuda_13.0.r13.0/compiler.36424714_0"
        /*0030*/ 	.string	"-arch sm_100 -m 64 "



//--------------------- .note.nv.cuinfo           --------------------------
	.section	.note.nv.cuinfo,"",@"SHT_NOTE"
	.sectionflags	@"SHF_NOTE_NV_CUINFO"
        /*0018*/ 	.short	0x0002
        /*001a*/ 	.short	0x0064
        /*001c*/ 	.short	0x0082
	.zero		2


//--------------------- .nv.info                  --------------------------
	.section	.nv.info,"",@"SHT_CUDA_INFO"
	.align	4


	//----- nvinfo : EIATTR_REGCOUNT
	.align		4
        /*0000*/ 	.byte	0x04, 0x2f
        /*0002*/ 	.short	(.L_1 - .L_0)
	.align		4
.L_0:
        /*0004*/ 	.word	index@(dSigmoid)
        /*0008*/ 	.word	0x00000010


	//----- nvinfo : EIATTR_FRAME_SIZE
	.align		4
.L_1:
        /*000c*/ 	.byte	0x04, 0x11
        /*000e*/ 	.short	(.L_3 - .L_2)
	.align		4
.L_2:
        /*0010*/ 	.word	index@($__internal_1_$__cuda_sm20_dblrcp_rn_slowpath_v3)
        /*0014*/ 	.word	0x00000000


	//----- nvinfo : EIATTR_FRAME_SIZE
	.align		4
.L_3:
        /*0018*/ 	.byte	0x04, 0x11
        /*001a*/ 	.short	(.L_5 - .L_4)
	.align		4
.L_4:
        /*001c*/ 	.word	index@(dSigmoid)
        /*0020*/ 	.word	0x00000000


	//----- nvinfo : EIATTR_REGCOUNT
	.align		4
.L_5:
        /*0024*/ 	.byte	0x04, 0x2f
        /*0026*/ 	.short	(.L_7 - .L_6)
	.align		4
.L_6:
        /*0028*/ 	.word	index@(dExp)
        /*002c*/ 	.word	0x0000000e


	//----- nvinfo : EIATTR_FRAME_SIZE
	.align		4
.L_7:
        /*0030*/ 	.byte	0x04, 0x11
        /*0032*/ 	.short	(.L_9 - .L_8)
	.align		4
.L_8:
        /*0034*/ 	.word	index@(dExp)
        /*0038*/ 	.word	0x00000000


	//----- nvinfo : EIATTR_REGCOUNT
	.align		4
.L_9:
        /*003c*/ 	.byte	0x04, 0x2f
        /*003e*/ 	.short	(.L_11 - .L_10)
	.align		4
.L_10:
        /*0040*/ 	.word	index@(dTanh)
        /*0044*/ 	.word	0x00000012


	//----- nvinfo : EIATTR_FRAME_SIZE
	.align		4
.L_11:
        /*0048*/ 	.byte	0x04, 0x11
        /*004a*/ 	.short	(.L_13 - .L_12)
	.align		4
.L_12:
        /*004c*/ 	.word	index@(dTanh)
        /*0050*/ 	.word	0x00000000


	//----- nvinfo : EIATTR_REGCOUNT
	.align		4
.L_13:
        /*0054*/ 	.byte	0x04, 0x2f
        /*0056*/ 	.short	(.L_15 - .L_14)
	.align		4
.L_14:
        /*0058*/ 	.word	index@(dRndSigmoid)
        /*005c*/ 	.word	0x00000010


	//----- nvinfo : EIATTR_FRAME_SIZE
	.align		4
.L_15:
        /*0060*/ 	.byte	0x04, 0x11
        /*0062*/ 	.short	(.L_17 - .L_16)
	.align		4
.L_16:
        /*0064*/ 	.word	index@($__internal_0_$__cuda_sm20_dblrcp_rn_slowpath_v3)
        /*0068*/ 	.word	0x00000000


	//----- nvinfo : EIATTR_FRAME_SIZE
	.align		4
.L_17:
        /*006c*/ 	.byte	0x04, 0x11
        /*006e*/ 	.short	(.L_19 - .L_18)
	.align		4
.L_18:
        /*0070*/ 	.word	index@(dRndSigmoid)
        /*0074*/ 	.word	0x00000000


	//----- nvinfo : EIATTR_MIN_STACK_SIZE
	.align		4
.L_19:
        /*0078*/ 	.byte	0x04, 0x12
        /*007a*/ 	.short	(.L_21 - .L_20)
	.align		4
.L_20:
        /*007c*/ 	.word	index@(dRndSigmoid)
        /*0080*/ 	.word	0x00000000


	//----- nvinfo : EIATTR_MIN_STACK_SIZE
	.align		4
.L_21:
        /*0084*/ 	.byte	0x04, 0x12
        /*0086*/ 	.short	(.L_23 - .L_22)
	.align		4
.L_22:
        /*0088*/ 	.word	index@(dTanh)
        /*008c*/ 	.word	0x00000000


	//----- nvinfo : EIATTR_MIN_STACK_SIZE
	.align		4
.L_23:
        /*0090*/ 	.byte	0x04, 0x12
        /*0092*/ 	.short	(.L_25 - .L_24)
	.align		4
.L_24:
        /*0094*/ 	.word	index@(dExp)
        /*0098*/ 	.word	0x00000000


	//----- nvinfo : EIATTR_MIN_STACK_SIZE
	.align		4
.L_25:
        /*009c*/ 	.byte	0x04, 0x12
        /*009e*/ 	.short	(.L_27 - .L_26)
	.align		4
.L_26:
        /*00a0*/ 	.word	index@(dSigmoid)
        /*00a4*/ 	.word	0x00000000
.L_27:


//--------------------- .nv.compat                --------------------------
	.section	.nv.compat,"",@"SHT_CUDA_COMPAT_INFO"
	.align	4
        /*0000*/ 	.byte	0x02, 0x09, 0x00, 0x00, 0x02, 0x02, 0x01, 0x00, 0x02, 0x05, 0x05, 0x00, 0x03, 0x07, 0x01, 0x01
        /*0010*/ 	.byte	0x02, 0x03, 0x00, 0x00, 0x02, 0x06, 0x01, 0x00, 0x04, 0x0b, 0x08, 0x00, 0x01, 0x00, 0x00, 0x00
        /*0020*/ 	.byte	0x00, 0x00, 0x00, 0x00


//--------------------- .nv.info.dRndSigmoid      --------------------------
	.section	.nv.info.dRndSigmoid,"",@"SHT_CUDA_INFO"
	.sectionflags	@""
	.align	4


	//----- nvinfo : EIATTR_CUDA_API_VERSION
	.align		4
        /*0000*/ 	.byte	0x04, 0x37
        /*0002*/ 	.short	(.L_29 - .L_28)
.L_28:
        /*0004*/ 	.word	0x00000082


	//----- nvinfo : EIATTR_KPARAM_INFO
	.align		4
.L_29:
        /*0008*/ 	.byte	0x04, 0x17
        /*000a*/ 	.short	(.L_31 - .L_30)
.L_30:
        /*000c*/ 	.word	0x00000000
        /*0010*/ 	.short	0x0002
        /*0012*/ 	.short	0x0010
        /*0014*/ 	.byte	0x00, 0xf0, 0x11, 0x00


	//----- nvinfo : EIATTR_KPARAM_INFO
	.align		4
.L_31:
        /*0018*/ 	.byte	0x04, 0x17
        /*001a*/ 	.short	(.L_33 - .L_32)
.L_32:
        /*001c*/ 	.word	0x00000000
        /*0020*/ 	.short	0x0001
        /*0022*/ 	.short	0x0008
        /*0024*/ 	.byte	0x00, 0xf5, 0x21, 0x00


	//----- nvinfo : EIATTR_KPARAM_INFO
	.align		4
.L_33:
        /*0028*/ 	.byte	0x04, 0x17
        /*002a*/ 	.short	(.L_35 - .L_34)
.L_34:
        /*002c*/ 	.word	0x00000000
        /*0030*/ 	.short	0x0000
        /*0032*/ 	.short	0x0000
        /*0034*/ 	.byte	0x00, 0xf5, 0x21, 0x00


	//----- nvinfo : EIATTR_SPARSE_MMA_MASK
	.align		4
.L_35:
        /*0038*/ 	.byte	0x03, 0x50
        /*003a*/ 	.short	0x0000


	//----- nvinfo : EIATTR_MAXREG_COUNT
	.align		4
        /*003c*/ 	.byte	0x03, 0x1b
        /*003e*/ 	.short	0x00ff


	//----- nvinfo : EIATTR_MERCURY_ISA_VERSION
	.align		4
        /*0040*/ 	.byte	0x03, 0x5f
        /*0042*/ 	.short	0x0101


	//----- nvinfo : EIATTR_VRC_CTA_INIT_COUNT
	.align		4
        /*0044*/ 	.byte	0x02, 0x4a
	.zero		1
	.zero		1


	//----- nvinfo : EIATTR_EXIT_INSTR_OFFSETS
	.align		4
        /*0048*/ 	.byte	0x04, 0x1c
        /*004a*/ 	.short	(.L_37 - .L_36)


	//   ....[0]....
.L_36:
        /*004c*/ 	.word	0x000000a0


	//   ....[1]....
        /*0050*/ 	.word	0x00000620


	//----- nvinfo : EIATTR_CRS_STACK_SIZE
	.align		4
.L_37:
        /*0054*/ 	.byte	0x04, 0x1e
        /*0056*/ 	.short	(.L_39 - .L_38)
.L_38:
        /*0058*/ 	.word	0x00000000


	//----- nvinfo : EIATTR_CBANK_PARAM_SIZE
	.align		4
.L_39:
        /*005c*/ 	.byte	0x03, 0x19
        /*005e*/ 	.short	0x0014


	//----- nvinfo : EIATTR_PARAM_CBANK
	.align		4
        /*0060*/ 	.byte	0x04, 0x0a
        /*0062*/ 	.short	(.L_41 - .L_40)
	.align		4
.L_40:
        /*0064*/ 	.word	index@(.nv.constant0.dRndSigmoid)
        /*0068*/ 	.short	0x0380
        /*006a*/ 	.short	0x0014


	//----- nvinfo : EIATTR_SW_WAR
	.align		4
.L_41:
        /*006c*/ 	.byte	0x04, 0x36
        /*006e*/ 	.short	(.L_43 - .L_42)
.L_42:
        /*0070*/ 	.word	0x00000008
.L_43:


//--------------------- .nv.info.dTanh            --------------------------
	.section	.nv.info.dTanh,"",@"SHT_CUDA_INFO"
	.sectionflags	@""
	.align	4


	//----- nvinfo : EIATTR_CUDA_API_VERSION
	.align		4
        /*0000*/ 	.byte	0x04, 0x37
        /*0002*/ 	.short	(.L_45 - .L_44)
.L_44:
        /*0004*/ 	.word	0x00000082


	//----- nvinfo : EIATTR_KPARAM_INFO
	.align		4
.L_45:
        /*0008*/ 	.byte	0x04, 0x17
        /*000a*/ 	.short	(.L_47 - .L_46)
.L_46:
        /*000c*/ 	.word	0x00000000
        /*0010*/ 	.short	0x0001
        /*0012*/ 	.short	0x0008
        /*0014*/ 	.byte	0x00, 0xf0, 0x11, 0x00


	//----- nvinfo : EIATTR_KPARAM_INFO
	.align		4
.L_47:
        /*0018*/ 	.byte	0x04, 0x17
        /*001a*/ 	.short	(.L_49 - .L_48)
.L_48:
        /*001c*/ 	.word	0x00000000
        /*0020*/ 	.short	0x0000
        /*0022*/ 	.short	0x0000
        /*0024*/ 	.byte	0x00, 0xf5, 0x21, 0x00


	//----- nvinfo : EIATTR_SPARSE_MMA_MASK
	.align		4
.L_49:
        /*0028*/ 	.byte	0x03, 0x50
        /*002a*/ 	.short	0x0000


	//----- nvinfo : EIATTR_MAXREG_COUNT
	.align		4
        /*002c*/ 	.byte	0x03, 0x1b
        /*002e*/ 	.short	0x00ff


	//----- nvinfo : EIATTR_MERCURY_ISA_VERSION
	.align		4
        /*0030*/ 	.byte	0x03, 0x5f
        /*0032*/ 	.short	0x0101


	//----- nvinfo : EIATTR_VRC_CTA_INIT_COUNT
	.align		4
        /*0034*/ 	.byte	0x02, 0x4a
	.zero		1
	.zero		1


	//----- nvinfo : EIATTR_EXIT_INSTR_OFFSETS
	.align		4
        /*0038*/ 	.byte	0x04, 0x1c
        /*003a*/ 	.short	(.L_51 - .L_50)


	//   ....[0]....
.L_50:
        /*003c*/ 	.word	0x000000a0


	//   ....[1]....
        /*0040*/ 	.word	0x00000740


	//----- nvinfo : EIATTR_CRS_STACK_SIZE
	.align		4
.L_51:
        /*0044*/ 	.byte	0x04, 0x1e
        /*0046*/ 	.short	(.L_53 - .L_52)
.L_52:
        /*0048*/ 	.word	0x00000000


	//----- nvinfo : EIATTR_CBANK_PARAM_SIZE
	.align		4
.L_53:
        /*004c*/ 	.byte	0x03, 0x19
        /*004e*/ 	.short	0x000c


	//----- nvinfo : EIATTR_PARAM_CBANK
	.align		4
        /*0050*/ 	.byte	0x04, 0x0a
        /*0052*/ 	.short	(.L_55 - .L_54)
	.align		4
.L_54:
        /*0054*/ 	.word	index@(.nv.constant0.dTanh)
        /*0058*/ 	.short	0x0380
        /*005a*/ 	.short	0x000c


	//----- nvinfo : EIATTR_SW_WAR
	.align		4
.L_55:
        /*005c*/ 	.byte	0x04, 0x36
        /*005e*/ 	.short	(.L_57 - .L_56)
.L_56:
        /*0060*/ 	.word	0x00000008
.L_57:


//--------------------- .nv.info.dExp             --------------------------
	.section	.nv.info.dExp,"",@"SHT_CUDA_INFO"
	.sectionflags	@""
	.align	4


	//----- nvinfo : EIATTR_CUDA_API_VERSION
	.align		4
        /*0000*/ 	.byte	0x04, 0x37
        /*0002*/ 	.short	(.L_59 - .L_58)
.L_58:
        /*0004*/ 	.word	0x00000082


	//----- nvinfo : EIATTR_KPARAM_INFO
	.align		4
.L_59:
        /*0008*/ 	.byte	0x04, 0x17
        /*000a*/ 	.short	(.L_61 - .L_60)
.L_60:
        /*000c*/ 	.word	0x00000000
        /*0010*/ 	.short	0x0001
        /*0012*/ 	.short	0x0008
        /*0014*/ 	.byte	0x00, 0xf0, 0x11, 0x00


	//----- nvinfo : EIATTR_KPARAM_INFO
	.align		4
.L_61:
        /*0018*/ 	.byte	0x04, 0x17
        /*001a*/ 	.short	(.L_63 - .L_62)
.L_62:
        /*001c*/ 	.word	0x00000000
        /*0020*/ 	.short	0x0000
        /*0022*/ 	.short	0x0000
        /*0024*/ 	.byte	0x00, 0xf5, 0x21, 0x00


	//----- nvinfo : EIATTR_SPARSE_MMA_MASK
	.align		4
.L_63:
        /*0028*/ 	.byte	0x03, 0x50
        /*002a*/ 	.short	0x0000


	//----- nvinfo : EIATTR_MAXREG_COUNT
	.align		4
        /*002c*/ 	.byte	0x03, 0x1b
        /*002e*/ 	.short	0x00ff


	//----- nvinfo : EIATTR_MERCURY_ISA_VERSION
	.align		4
        /*0030*/ 	.byte	0x03, 0x5f
        /*0032*/ 	.short	0x0101


	//----- nvinfo : EIATTR_VRC_CTA_INIT_COUNT
	.align		4
        /*0034*/ 	.byte	0x02, 0x4a
	.zero		1
	.zero		1


	//----- nvinfo : EIATTR_EXIT_INSTR_OFFSETS
	.align		4
        /*0038*/ 	.byte	0x04, 0x1c
        /*003a*/ 	.short	(.L_65 - .L_64)


	//   ....[0]....
.L_64:
        /*003c*/ 	.word	0x000000a0


	//   ....[1]....
        /*0040*/ 	.word	0x000004b0


	//----- nvinfo : EIATTR_CRS_STACK_SIZE
	.align		4
.L_65:
        /*0044*/ 	.byte	0x04, 0x1e
        /*0046*/ 	.short	(.L_67 - .L_66)
.L_66:
        /*0048*/ 	.word	0x00000000


	//----- nvinfo : EIATTR_CBANK_PARAM_SIZE
	.align		4
.L_67:
        /*004c*/ 	.byte	0x03, 0x19
        /*004e*/ 	.short	0x000c


	//----- nvinfo : EIATTR_PARAM_CBANK
	.align		4
        /*0050*/ 	.byte	0x04, 0x0a
        /*0052*/ 	.short	(.L_69 - .L_68)
	.align		4
.L_68:
        /*0054*/ 	.word	index@(.nv.constant0.dExp)
        /*0058*/ 	.short	0x0380
        /*005a*/ 	.short	0x000c


	//----- nvinfo : EIATTR_SW_WAR
	.align		4
.L_69:
        /*005c*/ 	.byte	0x04, 0x36
        /*005e*/ 	.short	(.L_71 - .L_70)
.L_70:
        /*0060*/ 	.word	0x00000008
.L_71:


//--------------------- .nv.info.dSigmoid         --------------------------
	.section	.nv.info.dSigmoid,"",@"SHT_CUDA_INFO"
	.sectionflags	@""
	.align	4


	//----- nvinfo : EIATTR_CUDA_API_VERSION
	.align		4
        /*0000*/ 	.byte	0x04, 0x37
        /*0002*/ 	.short	(.L_73 - .L_72)
.L_72:
        /*0004*/ 	.word	0x00000082


	//----- nvinfo : EIATTR_KPARAM_INFO
	.align		4
.L_73:
        /*0008*/ 	.byte	0x04, 0x17
        /*000a*/ 	.short	(.L_75 - .L_74)
.L_74:
        /*000c*/ 	.word	0x00000000
        /*0010*/ 	.short	0x0001
        /*0012*/ 	.short	0x0008
        /*0014*/ 	.byte	0x00, 0xf0, 0x11, 0x00


	//----- nvinfo : EIATTR_KPARAM_INFO
	.align		4
.L_75:
        /*0018*/ 	.byte	0x04, 0x17
        /*001a*/ 	.short	(.L_77 - .L_76)
.L_76:
        /*001c*/ 	.word	0x00000000
        /*0020*/ 	.short	0x0000
        /*0022*/ 	.short	0x0000
        /*0024*/ 	.byte	0x00, 0xf5, 0x21, 0x00


	//----- nvinfo : EIATTR_SPARSE_MMA_MASK
	.align		4
.L_77:
        /*0028*/ 	.byte	0x03, 0x50
        /*002a*/ 	.short	0x0000


	//----- nvinfo : EIATTR_MAXREG_COUNT
	.align		4
        /*002c*/ 	.byte	0x03, 0x1b
        /*002e*/ 	.short	0x00ff


	//----- nvinfo : EIATTR_MERCURY_ISA_VERSION
	.align		4
        /*0030*/ 	.byte	0x03, 0x5f
        /*0032*/ 	.short	0x0101


	//----- nvinfo : EIATTR_VRC_CTA_INIT_COUNT
	.align		4
        /*0034*/ 	.byte	0x02, 0x4a
	.zero		1
	.zero		1


	//----- nvinfo : EIATTR_EXIT_INSTR_OFFSETS
	.align		4
        /*0038*/ 	.byte	0x04, 0x1c
        /*003a*/ 	.short	(.L_79 - .L_78)


	//   ....[0]....
.L_78:
        /*003c*/ 	.word	0x000000a0


	//   ....[1]....
        /*0040*/ 	.word	0x000005c0


	//----- nvinfo : EIATTR_CRS_STACK_SIZE
	.align		4
.L_79:
        /*0044*/ 	.byte	0x04, 0x1e
        /*0046*/ 	.short	(.L_81 - .L_80)
.L_80:
        /*0048*/ 	.word	0x00000000


	//----- nvinfo : EIATTR_CBANK_PARAM_SIZE
	.align		4
.L_81:
        /*004c*/ 	.byte	0x03, 0x19
        /*004e*/ 	.short	0x000c


	//----- nvinfo : EIATTR_PARAM_CBANK
	.align		4
        /*0050*/ 	.byte	0x04, 0x0a
        /*0052*/ 	.short	(.L_83 - .L_82)
	.align		4
.L_82:
        /*0054*/ 	.word	index@(.nv.constant0.dSigmoid)
        /*0058*/ 	.short	0x0380
        /*005a*/ 	.short	0x000c


	//----- nvinfo : EIATTR_SW_WAR
	.align		4
.L_83:
        /*005c*/ 	.byte	0x04, 0x36
        /*005e*/ 	.short	(.L_85 - .L_84)
.L_84:
        /*0060*/ 	.word	0x00000008
.L_85:


//--------------------- .nv.callgraph             --------------------------
	.section	.nv.callgraph,"",@"SHT_CUDA_CALLGRAPH"
	.align	4
	.sectionentsize	8
	.align		4
        /*0000*/ 	.word	0x00000000
	.align		4
        /*0004*/ 	.word	0xffffffff
	.align		4
        /*0008*/ 	.word	0x00000000
	.align		4
        /*000c*/ 	.word	0xfffffffe
	.align		4
        /*0010*/ 	.word	0x00000000
	.align		4
        /*0014*/ 	.word	0xfffffffd
	.align		4
        /*0018*/ 	.word	0x00000000
	.align		4
        /*001c*/ 	.word	0xfffffffc


//--------------------- .text.dRndSigmoid         --------------------------
	.section	.text.dRndSigmoid,"ax",@progbits
	.align	128
        .global         dRndSigmoid
        .type           dRndSigmoid,@function
        .size           dRndSigmoid,(.L_x_25 - dRndSigmoid)
        .other          dRndSigmoid,@"STO_CUDA_ENTRY STV_DEFAULT"
dRndSigmoid:
.text.dRndSigmoid:
[----:B------:R-:W-:Y:S01]  /*0000*/  LDC R1, c[0x0][0x37c] ;  /* 0x0000df00ff017b82 */ /* 0x000fe20000000800 */
[----:B------:R-:W0:Y:S01]  /*0010*/  S2R R0, SR_TID.X ;  /* 0x0000000000007919 */ /* 0x000e220000002100 */
[----:B------:R-:W1:Y:S01]  /*0020*/  LDCU UR4, c[0x0][0x370] ;  /* 0x00006e00ff0477ac */ /* 0x000e620008000800 */
[----:B------:R-:W0:Y:S01]  /*0030*/  S2R R3, SR_CTAID.Y ;  /* 0x0000000000037919 */ /* 0x000e220000002600 */
[----:B------:R-:W0:Y:S01]  /*0040*/  LDCU UR5, c[0x0][0x374] ;  /* 0x00006e80ff0577ac */ /* 0x000e220008000800 */
[----:B------:R-:W1:Y:S01]  /*0050*/  S2R R5, SR_CTAID.X ;  /* 0x0000000000057919 */ /* 0x000e620000002500 */
[----:B------:R-:W2:Y:S01]  /*0060*/  LDCU UR6, c[0x0][0x390] ;  /* 0x00007200ff0677ac */ /* 0x000ea20008000800 */
[----:B0-----:R-:W-:-:S04]  /*0070*/  IMAD R0, R0, UR5, R3 ;  /* 0x0000000500007c24 */ /* 0x001fc8000f8e0203 */
[----:B-1----:R-:W-:-:S05]  /*0080*/  IMAD R0, R0, UR4, R5 ;  /* 0x0000000400007c24 */ /* 0x002fca000f8e0205 */
[----:B--2---:R-:W-:-:S13]  /*0090*/  ISETP.GE.AND P0, PT, R0, UR6, PT ;  /* 0x0000000600007c0c */ /* 0x004fda000bf06270 */
[----:B------:R-:W-:Y:S05]  /*00a0*/  @P0 EXIT ;  /* 0x000000000000094d */ /* 0x000fea0003800000 */
[----:B------:R-:W0:Y:S01]  /*00b0*/  LDC.64 R2, c[0x0][0x380] ;  /* 0x0000e000ff027b82 */ /* 0x000e220000000a00 */
[----:B------:R-:W1:Y:S01]  /*00c0*/  LDCU.64 UR4, c[0x0][0x358] ;  /* 0x00006b00ff0477ac */ /* 0x000e620008000a00 */
[----:B0-----:R-:W-:-:S05]  /*00d0*/  IMAD.WIDE R2, R0, 0x8, R2 ;  /* 0x0000000800027825 */ /* 0x001fca00078e0202 */
[----:B-1----:R-:W2:Y:S01]  /*00e0*/  LDG.E.64 R4, desc[UR4][R2.64] ;  /* 0x0000000402047981 */ /* 0x002ea2000c1e1b00 */
[----:B------:R-:W-:Y:S01]  /*00f0*/  IMAD.MOV.U32 R6, RZ, RZ, 0x652b82fe ;  /* 0x652b82feff067424 */ /* 0x000fe200078e00ff */
[----:B------:R-:W-:Y:S01]  /*0100*/  UMOV UR6, 0xfefa39ef ;  /* 0xfefa39ef00067882 */ /* 0x000fe20000000000 */
[----:B------:R-:W-:Y:S01]  /*0110*/  IMAD.MOV.U32 R7, RZ, RZ, 0x3ff71547 ;  /* 0x3ff71547ff077424 */ /* 0x000fe200078e00ff */
[----:B------:R-:W-:Y:S01]  /*0120*/  UMOV UR7, 0x3fe62e42 ;  /* 0x3fe62e4200077882 */ /* 0x000fe20000000000 */
[----:B------:R-:W-:Y:S04]  /*0130*/  BSSY.RECONVERGENT B0, `(.L_x_0) ;  /* 0x0000037000007945 */ /* 0x000fe80003800200 */
[----:B--2---:R-:W-:Y:S02]  /*0140*/  DFMA R6, R4, -R6, 6.75539944105574400000e+15 ;  /* 0x433800000406742b */ /* 0x004fe40000000806 */
[----:B------:R-:W-:-:S06]  /*0150*/  DADD R12, -RZ, -R4 ;  /* 0x00000000ff0c7229 */ /* 0x000fcc0000000904 */
[----:B------:R-:W-:-:S04]  /*0160*/  DADD R8, R6, -6.75539944105574400000e+15 ;  /* 0xc338000006087429 */ /* 0x000fc80000000000 */
[----:B------:R-:W-:-:S04]  /*0170*/  FSETP.GEU.AND P0, PT, |R13|, 4.1917929649353027344, PT ;  /* 0x4086232b0d00780b */ /* 0x000fc80003f0e200 */
[----:B------:R-:W-:Y:S01]  /*0180*/  DFMA R10, R8, -UR6, -R4 ;  /* 0x80000006080a7c2b */ /* 0x000fe20008000804 */
[----:B------:R-:W-:Y:S01]  /*0190*/  UMOV UR6, 0x3b39803f ;  /* 0x3b39803f00067882 */ /* 0x000fe20000000000 */
[----:B------:R-:W-:-:S06]  /*01a0*/  UMOV UR7, 0x3c7abc9e ;  /* 0x3c7abc9e00077882 */ /* 0x000fcc0000000000 */
[----:B------:R-:W-:Y:S01]  /*01b0*/  DFMA R8, R8, -UR6, R10 ;  /* 0x8000000608087c2b */ /* 0x000fe2000800000a */
[----:B------:R-:W-:Y:S01]  /*01c0*/  UMOV UR6, 0x69ce2bdf ;  /* 0x69ce2bdf00067882 */ /* 0x000fe20000000000 */
[----:B------:R-:W-:Y:S01]  /*01d0*/  IMAD.MOV.U32 R10, RZ, RZ, -0x35dec16 ;  /* 0xfca213eaff0a7424 */ /* 0x000fe200078e00ff */
[----:B------:R-:W-:Y:S01]  /*01e0*/  MOV R11, 0x3e928af3 ;  /* 0x3e928af3000b7802 */ /* 0x000fe20000000f00 */
[----:B------:R-:W-:-:S05]  /*01f0*/  UMOV UR7, 0x3e5ade15 ;  /* 0x3e5ade1500077882 */ /* 0x000fca0000000000 */
[----:B------:R-:W-:Y:S01]  /*0200*/  DFMA R10, R8, UR6, R10 ;  /* 0x00000006080a7c2b */ /* 0x000fe2000800000a */
[----:B------:R-:W-:Y:S01]  /*0210*/  UMOV UR6, 0x62401315 ;  /* 0x6240131500067882 */ /* 0x000fe20000000000 */
[----:B------:R-:W-:-:S06]  /*0220*/  UMOV UR7, 0x3ec71dee ;  /* 0x3ec71dee00077882 */ /* 0x000fcc0000000000 */
[----:B------:R-:W-:Y:S01]  /*0230*/  DFMA R10, R8, R10, UR6 ;  /* 0x00000006080a7e2b */ /* 0x000fe2000800000a */
        /* <DEDUP_REMOVED lines=20> */
[----:B------:R-:W-:-:S08]  /*0380*/  DFMA R10, R8, R10, UR6 ;  /* 0x00000006080a7e2b */ /* 0x000fd0000800000a */
[----:B------:R-:W-:-:S08]  /*0390*/  DFMA R10, R8, R10, 1 ;  /* 0x3ff00000080a742b */ /* 0x000fd0000000000a */
[----:B------:R-:W-:-:S10]  /*03a0*/  DFMA R10, R8, R10, 1 ;  /* 0x3ff00000080a742b */ /* 0x000fd4000000000a */
[----:B------:R-:W-:Y:S02]  /*03b0*/  IMAD R9, R6, 0x100000, R11 ;  /* 0x0010000006097824 */ /* 0x000fe400078e020b */
[----:B------:R-:W-:Y:S01]  /*03c0*/  IMAD.MOV.U32 R8, RZ, RZ, R10 ;  /* 0x000000ffff087224 */ /* 0x000fe200078e000a */
[----:B------:R-:W-:Y:S06]  /*03d0*/  @!P0 BRA `(.L_x_1) ;  /* 0x0000000000308947 */ /* 0x000fec0003800000 */
[----:B------:R-:W-:Y:S01]  /*03e0*/  FSETP.GEU.AND P1, PT, |R13|, 4.2275390625, PT ;  /* 0x408748000d00780b */ /* 0x000fe20003f2e200 */
[C---:B------:R-:W-:Y:S02]  /*03f0*/  DADD R8, -R4.reuse, +INF ;  /* 0x7ff0000004087429 */ /* 0x040fe40000000100 */
[----:B------:R-:W-:-:S08]  /*0400*/  DSETP.GT.AND P0, PT, R4, RZ, PT ;  /* 0x000000ff0400722a */ /* 0x000fd00003f04000 */
[----:B------:R-:W-:Y:S02]  /*0410*/  FSEL R8, R8, RZ, !P0 ;  /* 0x000000ff08087208 */ /* 0x000fe40004000000 */
[----:B------:R-:W-:Y:S02]  /*0420*/  @!P1 LEA.HI R7, R6, R6, RZ, 0x1 ;  /* 0x0000000606079211 */ /* 0x000fe400078f08ff */
[----:B------:R-:W-:Y:S02]  /*0430*/  FSEL R9, R9, RZ, !P0 ;  /* 0x000000ff09097208 */ /* 0x000fe40004000000 */
[----:B------:R-:W-:-:S04]  /*0440*/  @!P1 SHF.R.S32.HI R7, RZ, 0x1, R7 ;  /* 0x00000001ff079819 */ /* 0x000fc80000011407 */
[----:B------:R-:W-:Y:S01]  /*0450*/  @!P1 LEA R11, R7, R11, 0x14 ;  /* 0x0000000b070b9211 */ /* 0x000fe200078ea0ff */
[----:B------:R-:W-:-:S05]  /*0460*/  @!P1 IMAD.IADD R4, R6, 0x1, -R7 ;  /* 0x0000000106049824 */ /* 0x000fca00078e0a07 */
[----:B------:R-:W-:Y:S01]  /*0470*/  @!P1 LEA R5, R4, 0x3ff00000, 0x14 ;  /* 0x3ff0000004059811 */ /* 0x000fe200078ea0ff */
[----:B------:R-:W-:-:S06]  /*0480*/  @!P1 IMAD.MOV.U32 R4, RZ, RZ, RZ ;  /* 0x000000ffff049224 */ /* 0x000fcc00078e00ff */
[----:B------:R-:W-:-:S11]  /*0490*/  @!P1 DMUL R8, R10, R4 ;  /* 0x000000040a089228 */ /* 0x000fd60000000000 */
.L_x_1:
[----:B------:R-:W-:Y:S05]  /*04a0*/  BSYNC.RECONVERGENT B0 ;  /* 0x0000000000007941 */ /* 0x000fea0003800200 */
.L_x_0:
[----:B------:R-:W-:Y:S01]  /*04b0*/  DADD R10, R8, 1 ;  /* 0x3ff00000080a7429 */ /* 0x000fe20000000000 */
[----:B------:R-:W-:Y:S05]  /*04c0*/  BSSY.RECONVERGENT B0, `(.L_x_2) ;  /* 0x000000e000007945 */ /* 0x000fea0003800200 */
[----:B------:R-:W0:Y:S04]  /*04d0*/  MUFU.RCP64H R5, R11 ;  /* 0x0000000b00057308 */ /* 0x000e280000001800 */
[----:B------:R-:W-:-:S05]  /*04e0*/  VIADD R4, R11, 0x300402 ;  /* 0x003004020b047836 */ /* 0x000fca0000000000 */
[----:B------:R-:W-:Y:S01]  /*04f0*/  FSETP.GEU.AND P0, PT, |R4|, 5.8789094863358348022e-39, PT ;  /* 0x004004020400780b */ /* 0x000fe20003f0e200 */
[----:B0-----:R-:W-:-:S08]  /*0500*/  DFMA R6, -R10, R4, 1 ;  /* 0x3ff000000a06742b */ /* 0x001fd00000000104 */
[----:B------:R-:W-:-:S08]  /*0510*/  DFMA R6, R6, R6, R6 ;  /* 0x000000060606722b */ /* 0x000fd00000000006 */
[----:B------:R-:W-:-:S08]  /*0520*/  DFMA R6, R4, R6, R4 ;  /* 0x000000060406722b */ /* 0x000fd00000000004 */
[----:B------:R-:W-:-:S08]  /*0530*/  DFMA R8, -R10, R6, 1 ;  /* 0x3ff000000a08742b */ /* 0x000fd00000000106 */
[----:B------:R-:W-:Y:S01]  /*0540*/  DFMA R6, R6, R8, R6 ;  /* 0x000000080606722b */ /* 0x000fe20000000006 */
[----:B------:R-:W-:Y:S10]  /*0550*/  @P0 BRA `(.L_x_3) ;  /* 0x0000000000100947 */ /* 0x000ff40003800000 */
[----:B------:R-:W-:-:S04]  /*0560*/  LOP3.LUT R4, R11, 0x7fffffff, RZ, 0xc0, !PT ;  /* 0x7fffffff0b047812 */ /* 0x000fc800078ec0ff */
[----:B------:R-:W-:Y:S02]  /*0570*/  IADD3 R5, PT, PT, R4, -0x100000, RZ ;  /* 0xfff0000004057810 */ /* 0x000fe40007ffe0ff */
[----:B------:R-:W-:-:S07]  /*0580*/  MOV R4, 0x5a0 ;  /* 0x000005a000047802 */ /* 0x000fce0000000f00 */
[----:B------:R-:W-:Y:S05]  /*0590*/  CALL.REL.NOINC `($__internal_0_$__cuda_sm20_dblrcp_rn_slowpath_v3) ;  /* 0x0000000000247944 */ /* 0x000fea0003c00000 */
.L_x_3:
[----:B------:R-:W-:Y:S05]  /*05a0*/  BSYNC.RECONVERGENT B0 ;  /* 0x0000000000007941 */ /* 0x000fea0003800200 */
.L_x_2:
[----:B------:R-:W0:Y:S02]  /*05b0*/  LDC.64 R4, c[0x0][0x388] ;  /* 0x0000e200ff047b82 */ /* 0x000e240000000a00 */
[----:B0-----:R-:W-:-:S06]  /*05c0*/  IMAD.WIDE R4, R0, 0x8, R4 ;  /* 0x0000000800047825 */ /* 0x001fcc00078e0204 */
[----:B------:R-:W2:Y:S02]  /*05d0*/  LDG.E.64 R4, desc[UR4][R4.64] ;  /* 0x0000000404047981 */ /* 0x000ea4000c1e1b00 */
[----:B--2---:R-:W-:Y:S01]  /*05e0*/  DSETP.GT.AND P0, PT, R6, R4, PT ;  /* 0x000000040600722a */ /* 0x004fe20003f04000 */
[----:B------:R-:W-:-:S05]  /*05f0*/  IMAD.MOV.U32 R6, RZ, RZ, RZ ;  /* 0x000000ffff067224 */ /* 0x000fca00078e00ff */
[----:B------:R-:W-:-:S05]  /*0600*/  FSEL R7, RZ, 1.875, !P0 ;  /* 0x3ff00000ff077808 */ /* 0x000fca0004000000 */
[----:B------:R-:W-:Y:S01]  /*0610*/  STG.E.64 desc[UR4][R2.64], R6 ;  /* 0x0000000602007986 */ /* 0x000fe2000c101b04 */
[----:B------:R-:W-:Y:S05]  /*0620*/  EXIT ;  /* 0x000000000000794d */ /* 0x000fea0003800000 */
        .weak           $__internal_0_$__cuda_sm20_dblrcp_rn_slowpath_v3
        .type           $__internal_0_$__cuda_sm20_dblrcp_rn_slowpath_v3,@function
        .size           $__internal_0_$__cuda_sm20_dblrcp_rn_slowpath_v3,(.L_x_25 - $__internal_0_$__cuda_sm20_dblrcp_rn_slowpath_v3)
$__internal_0_$__cuda_sm20_dblrcp_rn_slowpath_v3:
[----:B------:R-:W-:Y:S01]  /*0630*/  IMAD.MOV.U32 R6, RZ, RZ, R10 ;  /* 0x000000ffff067224 */ /* 0x000fe200078e000a */
[----:B------:R-:W-:Y:S01]  /*0640*/  MOV R7, R11 ;  /* 0x0000000b00077202 */ /* 0x000fe20000000f00 */
[----:B------:R-:W-:Y:S05]  /*0650*/  BSSY.RECONVERGENT B1, `(.L_x_4) ;  /* 0x0000025000017945 */ /* 0x000fea0003800200 */
[----:B------:R-:W-:-:S14]  /*0660*/  DSETP.GTU.AND P0, PT, |R6|, +INF , PT ;  /* 0x7ff000000600742a */ /* 0x000fdc0003f0c200 */
[----:B------:R-:W-:Y:S05]  /*0670*/  @P0 BRA `(.L_x_5) ;  /* 0x0000000000800947 */ /* 0x000fea0003800000 */
[----:B------:R-:W-:-:S05]  /*0680*/  LOP3.LUT R10, R11, 0x7fffffff, RZ, 0xc0, !PT ;  /* 0x7fffffff0b0a7812 */ /* 0x000fca00078ec0ff */
[----:B------:R-:W-:-:S05]  /*0690*/  VIADD R8, R10, 0xffffffff ;  /* 0xffffffff0a087836 */ /* 0x000fca0000000000 */
[----:B------:R-:W-:-:S13]  /*06a0*/  ISETP.GE.U32.AND P0, PT, R8, 0x7fefffff, PT ;  /* 0x7fefffff0800780c */ /* 0x000fda0003f06070 */
[----:B------:R-:W-:Y:S01]  /*06b0*/  @P0 LOP3.LUT R9, R7, 0x7ff00000, RZ, 0x3c, !PT ;  /* 0x7ff0000007090812 */ /* 0x000fe200078e3cff */
[----:B------:R-:W-:Y:S01]  /*06c0*/  @P0 IMAD.MOV.U32 R8, RZ, RZ, RZ ;  /* 0x000000ffff080224 */ /* 0x000fe200078e00ff */
[----:B------:R-:W-:Y:S06]  /*06d0*/  @P0 BRA `(.L_x_6) ;  /* 0x0000000000700947 */ /* 0x000fec0003800000 */
[----:B------:R-:W-:-:S13]  /*06e0*/  ISETP.GE.U32.AND P0, PT, R10, 0x1000001, PT ;  /* 0x010000010a00780c */ /* 0x000fda0003f06070 */
[----:B------:R-:W-:Y:S05]  /*06f0*/  @!P0 BRA `(.L_x_7) ;  /* 0x0000000000388947 */ /* 0x000fea0003800000 */
[----:B------:R-:W-:Y:S01]  /*0700*/  IADD3 R9, PT, PT, R7, -0x3fe00000, RZ ;  /* 0xc020000007097810 */ /* 0x000fe20007ffe0ff */
[----:B------:R-:W-:Y:S02]  /*0710*/  IMAD.MOV.U32 R8, RZ, RZ, R6 ;  /* 0x000000ffff087224 */ /* 0x000fe400078e0006 */
[----:B------:R-:W-:Y:S01]  /*0720*/  IMAD.MOV.U32 R10, RZ, RZ, R5 ;  /* 0x000000ffff0a7224 */ /* 0x000fe200078e0005 */
[----:B------:R-:W0:Y:S05]  /*0730*/  MUFU.RCP64H R11, R9 ;  /* 0x00000009000b7308 */ /* 0x000e2a0000001800 */
[----:B0-----:R-:W-:-:S08]  /*0740*/  DFMA R12, -R8, R10, 1 ;  /* 0x3ff00000080c742b */ /* 0x001fd0000000010a */
[----:B------:R-:W-:-:S08]  /*0750*/  DFMA R12, R12, R12, R12 ;  /* 0x0000000c0c0c722b */ /* 0x000fd0000000000c */
[----:B------:R-:W-:-:S08]  /*0760*/  DFMA R12, R10, R12, R10 ;  /* 0x0000000c0a0c722b */ /* 0x000fd0000000000a */
[----:B------:R-:W-:-:S08]  /*0770*/  DFMA R10, -R8, R12, 1 ;  /* 0x3ff00000080a742b */ /* 0x000fd0000000010c */
[----:B------:R-:W-:-:S08]  /*0780*/  DFMA R10, R12, R10, R12 ;  /* 0x0000000a0c0a722b */ /* 0x000fd0000000000c */
[----:B------:R-:W-:-:S08]  /*0790*/  DMUL R10, R10, 2.2250738585072013831e-308 ;  /* 0x001000000a0a7828 */ /* 0x000fd00000000000 */
[----:B------:R-:W-:-:S08]  /*07a0*/  DFMA R6, -R6, R10, 1 ;  /* 0x3ff000000606742b */ /* 0x000fd0000000010a */
[----:B------:R-:W-:-:S08]  /*07b0*/  DFMA R6, R6, R6, R6 ;  /* 0x000000060606722b */ /* 0x000fd00000000006 */
[----:B------:R-:W-:Y:S01]  /*07c0*/  DFMA R8, R10, R6, R10 ;  /* 0x000000060a08722b */ /* 0x000fe2000000000a */
[----:B------:R-:W-:Y:S10]  /*07d0*/  BRA `(.L_x_6) ;  /* 0x0000000000307947 */ /* 0x000ff40003800000 */
.L_x_7:
[----:B------:R-:W-:Y:S01]  /*07e0*/  DMUL R6, R6, 8.11296384146066816958e+31 ;  /* 0x4690000006067828 */ /* 0x000fe20000000000 */
[----:B------:R-:W-:-:S05]  /*07f0*/  MOV R8, R5 ;  /* 0x0000000500087202 */ /* 0x000fca0000000f00 */
[----:B------:R-:W0:Y:S02]  /*0800*/  MUFU.RCP64H R9, R7 ;  /* 0x0000000700097308 */ /* 0x000e240000001800 */
[----:B0-----:R-:W-:-:S08]  /*0810*/  DFMA R10, -R6, R8, 1 ;  /* 0x3ff00000060a742b */ /* 0x001fd00000000108 */
[----:B------:R-:W-:-:S08]  /*0820*/  DFMA R10, R10, R10, R10 ;  /* 0x0000000a0a0a722b */ /* 0x000fd0000000000a */
[----:B------:R-:W-:-:S08]  /*0830*/  DFMA R10, R8, R10, R8 ;  /* 0x0000000a080a722b */ /* 0x000fd00000000008 */
[----:B------:R-:W-:-:S08]  /*0840*/  DFMA R8, -R6, R10, 1 ;  /* 0x3ff000000608742b */ /* 0x000fd0000000010a */
[----:B------:R-:W-:-:S08]  /*0850*/  DFMA R8, R10, R8, R10 ;  /* 0x000000080a08722b */ /* 0x000fd0000000000a */
[----:B------:R-:W-:Y:S01]  /*0860*/  DMUL R8, R8, 8.11296384146066816958e+31 ;  /* 0x4690000008087828 */ /* 0x000fe20000000000 */
[----:B------:R-:W-:Y:S10]  /*0870*/  BRA `(.L_x_6) ;  /* 0x0000000000087947 */ /* 0x000ff40003800000 */
.L_x_5:
[----:B------:R-:W-:Y:S01]  /*0880*/  LOP3.LUT R9, R7, 0x80000, RZ, 0xfc, !PT ;  /* 0x0008000007097812 */ /* 0x000fe200078efcff */
[----:B------:R-:W-:-:S07]  /*0890*/  IMAD.MOV.U32 R8, RZ, RZ, R6 ;  /* 0x000000ffff087224 */ /* 0x000fce00078e0006 */
.L_x_6:
[----:B------:R-:W-:Y:S05]  /*08a0*/  BSYNC.RECONVERGENT B1 ;  /* 0x0000000000017941 */ /* 0x000fea0003800200 */
.L_x_4:
[----:B------:R-:W-:Y:S01]  /*08b0*/  IMAD.MOV.U32 R5, RZ, RZ, 0x0 ;  /* 0x00000000ff057424 */ /* 0x000fe200078e00ff */
[----:B------:R-:W-:Y:S01]  /*08c0*/  MOV R7, R9 ;  /* 0x0000000900077202 */ /* 0x000fe20000000f00 */
[----:B------:R-:W-:Y:S02]  /*08d0*/  IMAD.MOV.U32 R6, RZ, RZ, R8 ;  /* 0x000000ffff067224 */ /* 0x000fe400078e0008 */
[----:B------:R-:W-:Y:S05]  /*08e0*/  RET.REL.NODEC R4 `(dRndSigmoid) ;  /* 0xfffffff404c47950 */ /* 0x000fea0003c3ffff */
.L_x_8:
[----:B------:R-:W-:-:S00]  /*08f0*/  BRA `(.L_x_8) ;  /* 0xfffffffc00fc7947 */ /* 0x000fc0000383ffff */
[----:B------:R-:W-:-:S00]  /*0900*/  NOP ;  /* 0x0000000000007918 */ /* 0x000fc00000000000 */
[----:B------:R-:W-:-:S00]  /*0910*/  NOP ;  /* 0x0000000000007918 */ /* 0x000fc00000000000 */
[----:B------:R-:W-:-:S00]  /*0920*/  NOP ;  /* 0x0000000000007918 */ /* 0x000fc00000000000 */
[----:B------:R-:W-:-:S00]  /*0930*/  NOP ;  /* 0x0000000000007918 */ /* 0x000fc00000000000 */
[----:B------:R-:W-:-:S00]  /*0940*/  NOP ;  /* 0x0000000000007918 */ /* 0x000fc00000000000 */
[----:B------:R-:W-:-:S00]  /*0950*/  NOP ;  /* 0x0000000000007918 */ /* 0x000fc00000000000 */
[----:B------:R-:W-:-:S00]  /*0960*/  NOP ;  /* 0x0000000000007918 */ /* 0x000fc00000000000 */
[----:B------:R-:W-:-:S00]  /*0970*/  NOP ;  /* 0x0000000000007918 */ /* 0x000fc00000000000 */
.L_x_25:


//--------------------- .text.dTanh               --------------------------
	.section	.text.dTanh,"ax",@progbits
	.align	128
        .global         dTanh
        .type           dTanh,@function
        .size           dTanh,(.L_x_28 - dTanh)
        .other          dTanh,@"STO_CUDA_ENTRY STV_DEFAULT"
dTanh:
.text.dTanh:
        /* <DEDUP_REMOVED lines=15> */
[----:B------:R-:W-:Y:S01]  /*00f0*/  UMOV UR6, 0x24dd2f1a ;  /* 0x24dd2f1a00067882 */ /* 0x000fe20000000000 */
[----:B------:R-:W-:Y:S01]  /*0100*/  UMOV UR7, 0x3fe4f922 ;  /* 0x3fe4f92200077882 */ /* 0x000fe20000000000 */
[----:B------:R-:W-:Y:S01]  /*0110*/  BSSY.RECONVERGENT B0, `(.L_x_9) ;  /* 0x0000061000007945 */ /* 0x000fe20003800200 */
[----:B--2---:R-:W-:Y:S01]  /*0120*/  LOP3.LUT R7, R5, 0x7fffffff, RZ, 0xc0, !PT ;  /* 0x7fffffff05077812 */ /* 0x004fe200078ec0ff */
[----:B------:R-:W-:-:S06]  /*0130*/  IMAD.MOV.U32 R6, RZ, RZ, R4 ;  /* 0x000000ffff067224 */ /* 0x000fcc00078e0004 */
[----:B------:R-:W-:-:S14]  /*0140*/  DSETP.GE.AND P0, PT, R6, UR6, PT ;  /* 0x0000000606007e2a */ /* 0x000fdc000bf06000 */
[----:B------:R-:W-:Y:S05]  /*0150*/  @!P0 BRA `(.L_x_10) ;  /* 0x0000000000e48947 */ /* 0x000fea0003800000 */
[----:B------:R-:W-:Y:S01]  /*0160*/  DADD R10, R6, R6 ;  /* 0x00000000060a7229 */ /* 0x000fe20000000006 */
[----:B------:R-:W-:Y:S01]  /*0170*/  UMOV UR6, 0xfefa39ef ;  /* 0xfefa39ef00067882 */ /* 0x000fe20000000000 */
[----:B------:R-:W-:Y:S01]  /*0180*/  UMOV UR7, 0x3fe62e42 ;  /* 0x3fe62e4200077882 */ /* 0x000fe20000000000 */
[----:B------:R-:W-:Y:S01]  /*0190*/  IMAD.MOV.U32 R12, RZ, RZ, -0x7649667 ;  /* 0xf89b6999ff0c7424 */ /* 0x000fe200078e00ff */
[----:B------:R-:W-:Y:S02]  /*01a0*/  MOV R13, 0x3e928a27 ;  /* 0x3e928a27000d7802 */ /* 0x000fe40000000f00 */
[----:B------:R-:W0:Y:S01]  /*01b0*/  F2F.F32.F64 R0, R10 ;  /* 0x0000000a00007310 */ /* 0x000e220000301000 */
[----:B------:R-:W-:Y:S01]  /*01c0*/  ISETP.GT.U32.AND P0, PT, R7, 0x40330fc1, PT ;  /* 0x40330fc10700780c */ /* 0x000fe20003f04070 */
[----:B0-----:R-:W-:-:S06]  /*01d0*/  FMUL R0, R0, 1.4426950216293334961 ;  /* 0x3fb8aa3b00007820 */ /* 0x001fcc0000400000 */
[----:B------:R-:W0:Y:S08]  /*01e0*/  FRND R0, R0 ;  /* 0x0000000000007307 */ /* 0x000e300000201000 */
[----:B0-----:R0:W1:Y:S08]  /*01f0*/  F2F.F64.F32 R8, R0 ;  /* 0x0000000000087310 */ /* 0x0010700000201800 */
[----:B0-----:R-:W0:Y:S01]  /*0200*/  MUFU.EX2 R0, R0 ;  /* 0x0000000000007308 */ /* 0x001e220000000800 */
[----:B-1----:R-:W-:Y:S01]  /*0210*/  DFMA R8, R8, -UR6, R10 ;  /* 0x8000000608087c2b */ /* 0x002fe2000800000a */
[----:B------:R-:W-:Y:S01]  /*0220*/  UMOV UR6, 0xa4741b81 ;  /* 0xa4741b8100067882 */ /* 0x000fe20000000000 */
[----:B------:R-:W-:-:S06]  /*0230*/  UMOV UR7, 0x3e5ae904 ;  /* 0x3e5ae90400077882 */ /* 0x000fcc0000000000 */
[C---:B------:R-:W-:Y:S01]  /*0240*/  DFMA R12, R8.reuse, UR6, R12 ;  /* 0x00000006080c7c2b */ /* 0x040fe2000800000c */
[----:B------:R-:W-:Y:S01]  /*0250*/  UMOV UR6, 0x15ff7e07 ;  /* 0x15ff7e0700067882 */ /* 0x000fe20000000000 */
[----:B------:R-:W-:Y:S01]  /*0260*/  UMOV UR7, 0x3ec71de7 ;  /* 0x3ec71de700077882 */ /* 0x000fe20000000000 */
[----:B0-----:R-:W0:Y:S05]  /*0270*/  F2F.F64.F32 R10, R0 ;  /* 0x00000000000a7310 */ /* 0x001e2a0000201800 */
[----:B------:R-:W-:Y:S01]  /*0280*/  DFMA R12, R8, R12, UR6 ;  /* 0x00000006080c7e2b */ /* 0x000fe2000800000c */
[----:B------:R-:W-:Y:S01]  /*0290*/  UMOV UR6, 0x6b0ac45a ;  /* 0x6b0ac45a00067882 */ /* 0x000fe20000000000 */
[----:B------:R-:W-:-:S06]  /*02a0*/  UMOV UR7, 0x3efa019a ;  /* 0x3efa019a00077882 */ /* 0x000fcc0000000000 */
[----:B------:R-:W-:Y:S01]  /*02b0*/  DFMA R12, R8, R12, UR6 ;  /* 0x00000006080c7e2b */ /* 0x000fe2000800000c */
[----:B------:R-:W-:Y:S01]  /*02c0*/  UMOV UR6, 0x17eed94f ;  /* 0x17eed94f00067882 */ /* 0x000fe20000000000 */
[----:B------:R-:W-:Y:S01]  /*02d0*/  UMOV UR7, 0x3f2a01a0 ;  /* 0x3f2a01a000077882 */ /* 0x000fe20000000000 */
[----:B0-----:R-:W-:-:S05]  /*02e0*/  DADD R14, -R10, 1 ;  /* 0x3ff000000a0e7429 */ /* 0x001fca0000000100 */
        /* <DEDUP_REMOVED lines=16> */
[----:B------:R-:W-:-:S08]  /*03f0*/  DMUL R12, R8, R12 ;  /* 0x0000000c080c7228 */ /* 0x000fd00000000000 */
[----:B------:R-:W-:Y:S01]  /*0400*/  DFMA R12, R8, R12, R8 ;  /* 0x0000000c080c722b */ /* 0x000fe20000000008 */
[----:B------:R-:W-:-:S07]  /*0410*/  IMAD.MOV.U32 R8, RZ, RZ, RZ ;  /* 0x000000ffff087224 */ /* 0x000fce00078e00ff */
[----:B------:R-:W-:-:S08]  /*0420*/  DFMA R12, -R12, R10, R14 ;  /* 0x0000000a0c0c722b */ /* 0x000fd0000000010e */
[----:B------:R-:W-:-:S06]  /*0430*/  DADD R12, -R12, 2 ;  /* 0x400000000c0c7429 */ /* 0x000fcc0000000100 */
[----:B------:R-:W0:Y:S02]  /*0440*/  MUFU.RCP64H R9, R13 ;  /* 0x0000000d00097308 */ /* 0x000e240000001800 */
[----:B0-----:R-:W-:-:S08]  /*0450*/  DFMA R10, -R12, R8, 1 ;  /* 0x3ff000000c0a742b */ /* 0x001fd00000000108 */
[----:B------:R-:W-:-:S08]  /*0460*/  DFMA R10, R10, R10, R10 ;  /* 0x0000000a0a0a722b */ /* 0x000fd0000000000a */
[----:B------:R-:W-:Y:S01]  /*0470*/  DFMA R10, R8, R10, R8 ;  /* 0x0000000a080a722b */ /* 0x000fe20000000008 */
[----:B------:R-:W-:Y:S01]  /*0480*/  MOV R8, 0x0 ;  /* 0x0000000000087802 */ /* 0x000fe20000000f00 */
[----:B------:R-:W-:-:S06]  /*0490*/  IMAD.MOV.U32 R9, RZ, RZ, 0x40000000 ;  /* 0x40000000ff097424 */ /* 0x000fcc00078e00ff */
[----:B------:R-:W-:-:S10]  /*04a0*/  DFMA R10, R10, -R8, 1 ;  /* 0x3ff000000a0a742b */ /* 0x000fd40000000808 */
[----:B------:R-:W-:Y:S02]  /*04b0*/  FSEL R7, R11, 1.875, !P0 ;  /* 0x3ff000000b077808 */ /* 0x000fe40004000000 */
[----:B------:R-:W-:Y:S02]  /*04c0*/  FSEL R4, R10, RZ, !P0 ;  /* 0x000000ff0a047208 */ /* 0x000fe40004000000 */
[----:B------:R-:W-:Y:S01]  /*04d0*/  LOP3.LUT R5, R7, 0x80000000, R5, 0xb8, !PT ;  /* 0x8000000007057812 */ /* 0x000fe200078eb805 */
[----:B------:R-:W-:Y:S06]  /*04e0*/  BRA `(.L_x_11) ;  /* 0x00000000008c7947 */ /* 0x000fec0003800000 */
.L_x_10:
[----:B------:R-:W-:Y:S01]  /*04f0*/  DMUL R6, R4, R4 ;  /* 0x0000000404067228 */ /* 0x000fe20000000000 */
[----:B------:R-:W-:Y:S01]  /*0500*/  MOV R8, 0x420afc3d ;  /* 0x420afc3d00087802 */ /* 0x000fe20000000f00 */
[----:B------:R-:W-:Y:S01]  /*0510*/  IMAD.MOV.U32 R9, RZ, RZ, 0x3f14359f ;  /* 0x3f14359fff097424 */ /* 0x000fe200078e00ff */
[----:B------:R-:W-:Y:S01]  /*0520*/  UMOV UR6, 0xe2f5e964 ;  /* 0xe2f5e96400067882 */ /* 0x000fe20000000000 */
[----:B------:R-:W-:-:S04]  /*0530*/  UMOV UR7, 0x3ef0bc46 ;  /* 0x3ef0bc4600077882 */ /* 0x000fc80000000000 */
[----:B------:R-:W-:Y:S01]  /*0540*/  DFMA R8, R6, -UR6, R8 ;  /* 0x8000000606087c2b */ /* 0x000fe20008000008 */
[----:B------:R-:W-:Y:S01]  /*0550*/  UMOV UR6, 0x728c5d84 ;  /* 0x728c5d8400067882 */ /* 0x000fe20000000000 */
[----:B------:R-:W-:-:S06]  /*0560*/  UMOV UR7, 0x3f2df9f0 ;  /* 0x3f2df9f000077882 */ /* 0x000fcc0000000000 */
[----:B------:R-:W-:Y:S01]  /*0570*/  DFMA R8, R6, R8, -UR6 ;  /* 0x8000000606087e2b */ /* 0x000fe20008000008 */
[----:B------:R-:W-:Y:S01]  /*0580*/  UMOV UR6, 0xcec4f033 ;  /* 0xcec4f03300067882 */ /* 0x000fe20000000000 */
[----:B------:R-:W-:-:S06]  /*0590*/  UMOV UR7, 0x3f4337d1 ;  /* 0x3f4337d100077882 */ /* 0x000fcc0000000000 */
[----:B------:R-:W-:Y:S01]  /*05a0*/  DFMA R8, R6, R8, UR6 ;  /* 0x0000000606087e2b */ /* 0x000fe20008000008 */
        /* <DEDUP_REMOVED lines=20> */
[----:B------:R-:W-:-:S08]  /*06f0*/  DFMA R8, R6, R8, -UR6 ;  /* 0x8000000606087e2b */ /* 0x000fd00008000008 */
[----:B------:R-:W-:-:S08]  /*0700*/  DFMA R8, R6, R8, RZ ;  /* 0x000000080608722b */ /* 0x000fd000000000ff */
[----:B------:R-:W-:-:S11]  /*0710*/  DFMA R4, R4, R8, R4 ;  /* 0x000000080404722b */ /* 0x000fd60000000004 */
.L_x_11:
[----:B------:R-:W-:Y:S05]  /*0720*/  BSYNC.RECONVERGENT B0 ;  /* 0x0000000000007941 */ /* 0x000fea0003800200 */
.L_x_9:
[----:B------:R-:W-:Y:S01]  /*0730*/  STG.E.64 desc[UR4][R2.64], R4 ;  /* 0x0000000402007986 */ /* 0x000fe2000c101b04 */
[----:B------:R-:W-:Y:S05]  /*0740*/  EXIT ;  /* 0x000000000000794d */ /* 0x000fea0003800000 */
.L_x_12:
        /* <DEDUP_REMOVED lines=11> */
.L_x_28:


//--------------------- .text.dExp                --------------------------
	.section	.text.dExp,"ax",@progbits
	.align	128
        .global         dExp
        .type           dExp,@function
        .size           dExp,(.L_x_29 - dExp)
        .other          dExp,@"STO_CUDA_ENTRY STV_DEFAULT"
dExp:
.text.dExp:
        /* <DEDUP_REMOVED lines=20> */
[----:B--2---:R-:W-:Y:S01]  /*0140*/  DFMA R6, R4, R6, 6.75539944105574400000e+15 ;  /* 0x433800000406742b */ /* 0x004fe20000000006 */
[----:B------:R-:W-:-:S07]  /*0150*/  FSETP.GEU.AND P0, PT, |R5|, 4.1917929649353027344, PT ;  /* 0x4086232b0500780b */ /* 0x000fce0003f0e200 */
[----:B------:R-:W-:-:S08]  /*0160*/  DADD R8, R6, -6.75539944105574400000e+15 ;  /* 0xc338000006087429 */ /* 0x000fd00000000000 */
[----:B------:R-:W-:Y:S01]  /*0170*/  DFMA R10, R8, -UR6, R4 ;  /* 0x80000006080a7c2b */ /* 0x000fe20008000004 */
        /* <DEDUP_REMOVED lines=38> */
[C---:B------:R-:W-:Y:S02]  /*03e0*/  DADD R8, R4.reuse, +INF ;  /* 0x7ff0000004087429 */ /* 0x040fe40000000000 */
[----:B------:R-:W-:-:S08]  /*03f0*/  DSETP.GEU.AND P0, PT, R4, RZ, PT ;  /* 0x000000ff0400722a */ /* 0x000fd00003f0e000 */
[----:B------:R-:W-:Y:S02]  /*0400*/  FSEL R8, R8, RZ, P0 ;  /* 0x000000ff08087208 */ /* 0x000fe40000000000 */
[----:B------:R-:W-:Y:S02]  /*0410*/  @!P1 LEA.HI R0, R6, R6, RZ, 0x1 ;  /* 0x0000000606009211 */ /* 0x000fe400078f08ff */
[----:B------:R-:W-:Y:S02]  /*0420*/  FSEL R9, R9, RZ, P0 ;  /* 0x000000ff09097208 */ /* 0x000fe40000000000 */
[----:B------:R-:W-:-:S04]  /*0430*/  @!P1 SHF.R.S32.HI R5, RZ, 0x1, R0 ;  /* 0x00000001ff059819 */ /* 0x000fc80000011400 */
[----:B------:R-:W-:Y:S01]  /*0440*/  @!P1 IADD3 R4, PT, PT, R6, -R5, RZ ;  /* 0x8000000506049210 */ /* 0x000fe20007ffe0ff */
[----:B------:R-:W-:-:S03]  /*0450*/  @!P1 IMAD R11, R5, 0x100000, R11 ;  /* 0x00100000050b9824 */ /* 0x000fc600078e020b */
[----:B------:R-:W-:Y:S02]  /*0460*/  @!P1 LEA R5, R4, 0x3ff00000, 0x14 ;  /* 0x3ff0000004059811 */ /* 0x000fe400078ea0ff */
[----:B------:R-:W-:-:S06]  /*0470*/  @!P1 MOV R4, RZ ;  /* 0x000000ff00049202 */ /* 0x000fcc0000000f00 */
[----:B------:R-:W-:-:S11]  /*0480*/  @!P1 DMUL R8, R10, R4 ;  /* 0x000000040a089228 */ /* 0x000fd60000000000 */
.L_x_14:
[----:B------:R-:W-:Y:S05]  /*0490*/  BSYNC.RECONVERGENT B0 ;  /* 0x0000000000007941 */ /* 0x000fea0003800200 */
.L_x_13:
[----:B------:R-:W-:Y:S01]  /*04a0*/  STG.E.64 desc[UR4][R2.64], R8 ;  /* 0x0000000802007986 */ /* 0x000fe2000c101b04 */
[----:B------:R-:W-:Y:S05]  /*04b0*/  EXIT ;  /* 0x000000000000794d */ /* 0x000fea0003800000 */
.L_x_15:
        /* <DEDUP_REMOVED lines=12> */
.L_x_29:


//--------------------- .text.dSigmoid            --------------------------
	.section	.text.dSigmoid,"ax",@progbits
	.align	128
        .global         dSigmoid
        .type           dSigmoid,@function
        .size           dSigmoid,(.L_x_26 - dSigmoid)
        .other          dSigmoid,@"STO_CUDA_ENTRY STV_DEFAULT"
dSigmoid:
.text.dSigmoid:
        /* <DEDUP_REMOVED lines=30> */
[----:B------:R-:W-:Y:S01]  /*01e0*/  UMOV UR7, 0x3e5ade15 ;  /* 0x3e5ade1500077882 */ /* 0x000fe20000000000 */
[----:B------:R-:W-:-:S06]  /*01f0*/  IMAD.MOV.U32 R11, RZ, RZ, 0x3e928af3 ;  /* 0x3e928af3ff0b7424 */ /* 0x000fcc00078e00ff */
        /* <DEDUP_REMOVED lines=27> */
[----:B------:R-:W-:Y:S01]  /*03b0*/  LEA R9, R6, R11, 0x14 ;  /* 0x0000000b06097211 */ /* 0x000fe200078ea0ff */
        /* <DEDUP_REMOVED lines=8> */
[----:B------:R-:W-:-:S05]  /*0440*/  @!P1 SHF.R.S32.HI R5, RZ, 0x1, R0 ;  /* 0x00000001ff059819 */ /* 0x000fca0000011400 */
[----:B------:R-:W-:Y:S02]  /*0450*/  @!P1 IMAD.IADD R4, R6, 0x1, -R5 ;  /* 0x0000000106049824 */ /* 0x000fe400078e0a05 */
[----:B------:R-:W-:-:S03]  /*0460*/  @!P1 IMAD R11, R5, 0x100000, R11 ;  /* 0x00100000050b9824 */ /* 0x000fc600078e020b */
[----:B------:R-:W-:Y:S02]  /*0470*/  @!P1 LEA R5, R4, 0x3ff00000, 0x14 ;  /* 0x3ff0000004059811 */ /* 0x000fe400078ea0ff */
[----:B------:R-:W-:-:S06]  /*0480*/  @!P1 MOV R4, RZ ;  /* 0x000000ff00049202 */ /* 0x000fcc0000000f00 */
[----:B------:R-:W-:-:S11]  /*0490*/  @!P1 DMUL R8, R10, R4 ;  /* 0x000000040a089228 */ /* 0x000fd60000000000 */
.L_x_17:
[----:B------:R-:W-:Y:S05]  /*04a0*/  BSYNC.RECONVERGENT B0 ;  /* 0x0000000000007941 */ /* 0x000fea0003800200 */
.L_x_16:
        /* <DEDUP_REMOVED lines=11> */
[----:B------:R-:W-:-:S05]  /*0560*/  LOP3.LUT R0, R11, 0x7fffffff, RZ, 0xc0, !PT ;  /* 0x7fffffff0b007812 */ /* 0x000fca00078ec0ff */
[----:B------:R-:W-:Y:S01]  /*0570*/  VIADD R8, R0, 0xfff00000 ;  /* 0xfff0000000087836 */ /* 0x000fe20000000000 */
[----:B------:R-:W-:-:S07]  /*0580*/  MOV R0, 0x5a0 ;  /* 0x000005a000007802 */ /* 0x000fce0000000f00 */
[----:B------:R-:W-:Y:S05]  /*0590*/  CALL.REL.NOINC `($__internal_1_$__cuda_sm20_dblrcp_rn_slowpath_v3) ;  /* 0x00000000000c7944 */ /* 0x000fea0003c00000 */
.L_x_19:
[----:B------:R-:W-:Y:S05]  /*05a0*/  BSYNC.RECONVERGENT B0 ;  /* 0x0000000000007941 */ /* 0x000fea0003800200 */
.L_x_18:
[----:B------:R-:W-:Y:S01]  /*05b0*/  STG.E.64 desc[UR4][R2.64], R6 ;  /* 0x0000000602007986 */ /* 0x000fe2000c101b04 */
[----:B------:R-:W-:Y:S05]  /*05c0*/  EXIT ;  /* 0x000000000000794d */ /* 0x000fea0003800000 */
        .weak           $__internal_1_$__cuda_sm20_dblrcp_rn_slowpath_v3
        .type           $__internal_1_$__cuda_sm20_dblrcp_rn_slowpath_v3,@function
        .size           $__internal_1_$__cuda_sm20_dblrcp_rn_slowpath_v3,(.L_x_26 - $__internal_1_$__cuda_sm20_dblrcp_rn_slowpath_v3)
$__internal_1_$__cuda_sm20_dblrcp_rn_slowpath_v3:
        /* <DEDUP_REMOVED lines=13> */
[----:B------:R-:W-:Y:S01]  /*06a0*/  VIADD R7, R5, 0xc0200000 ;  /* 0xc020000005077836 */ /* 0x000fe20000000000 */
[----:B------:R-:W-:-:S03]  /*06b0*/  MOV R6, R4 ;  /* 0x0000000400067202 */ /* 0x000fc60000000f00 */
[----:B------:R-:W0:Y:S03]  /*06c0*/  MUFU.RCP64H R9, R7 ;  /* 0x0000000700097308 */ /* 0x000e260000001800 */
        /* <DEDUP_REMOVED lines=10> */
.L_x_23:
[----:B------:R-:W-:Y:S01]  /*0770*/  DMUL R4, R4, 8.11296384146066816958e+31 ;  /* 0x4690000004047828 */ /* 0x000fe20000000000 */
[----:B------:R-:W-:-:S05]  /*0780*/  IMAD.MOV.U32 R6, RZ, RZ, R8 ;  /* 0x000000ffff067224 */ /* 0x000fca00078e0008 */
        /* <DEDUP_REMOVED lines=8> */
.L_x_21:
[----:B------:R-:W-:Y:S01]  /*0810*/  LOP3.LUT R7, R5, 0x80000, RZ, 0xfc, !PT ;  /* 0x0008000005077812 */ /* 0x000fe200078efcff */
[----:B------:R-:W-:-:S07]  /*0820*/  IMAD.MOV.U32 R6, RZ, RZ, R4 ;  /* 0x000000ffff067224 */ /* 0x000fce00078e0004 */
.L_x_22:
[----:B------:R-:W-:Y:S05]  /*0830*/  BSYNC.RECONVERGENT B1 ;  /* 0x0000000000017941 */ /* 0x000fea0003800200 */
.L_x_20:
[----:B------:R-:W-:Y:S01]  /*0840*/  MOV R4, R0 ;  /* 0x0000000000047202 */ /* 0x000fe20000000f00 */
[----:B------:R-:W-:-:S04]  /*0850*/  IMAD.MOV.U32 R5, RZ, RZ, 0x0 ;  /* 0x00000000ff057424 */ /* 0x000fc800078e00ff */
[----:B------:R-:W-:Y:S05]  /*0860*/  RET.REL.NODEC R4 `(dSigmoid) ;  /* 0xfffffff404e47950 */ /* 0x000fea0003c3ffff */
.L_x_24:
        /* <DEDUP_REMOVED lines=9> */
.L_x_26:


//--------------------- .nv.shared.reserved.0     --------------------------
	.section	.nv.shared.reserved.0,"aw",@nobits
	.weak		__nv_reservedSMEM_offset_0_alias
	.size		__nv_reservedSMEM_offset_0_alias, 0, 64
	.other		__nv_reservedSMEM_offset_0_alias,@"STO_CUDA_RESERVED_SHARED STV_DEFAULT"
__nv_reservedSMEM_offset_0_alias:
	.zero		0
	.zero		64


//--------------------- .nv.constant0.dRndSigmoid --------------------------
	.section	.nv.constant0.dRndSigmoid,"a",@progbits
	.sectionflags	@""
	.align	4
.nv.constant0.dRndSigmoid:
	.zero		916


//--------------------- .nv.constant0.dTanh       --------------------------
	.section	.nv.constant0.dTanh,"a",@progbits
	.sectionflags	@""
	.align	4
.nv.constant0.dTanh:
	.zero		908


//--------------------- .nv.constant0.dExp        --------------------------
	.section	.nv.constant0.dExp,"a",@progbits
	.sectionflags	@""
	.align	4
.nv.constant0.dExp:
	.zero		908


//--------------------- .nv.constant0.dSigmoid    --------------------------
	.section	.nv.constant0.dSigmoid,"a",@progbits
	.sectionflags	@""
	.align	4
.nv.constant0.dSigmoid:
	.zero		908


//--------------------- SYMBOLS --------------------------

	.type		.nv.reservedSmem.offset0,@object
	.size		.nv.reservedSmem.offset0,0x4
